	.headerflags	@"EF_CUDA_TEXMODE_UNIFIED EF_CUDA_64BIT_ADDRESS EF_CUDA_ACCELERATORS EF_CUDA_SM90 EF_CUDA_VIRTUAL_SM(EF_CUDA_SM90)"
	.elftype	@"ET_EXEC"


//--------------------- .nv.info                  --------------------------
	.section	.nv.info,"",@"SHT_CUDA_INFO"
	.align	4


	//----- nvinfo : EIATTR_REGCOUNT
	.align		4
        /*0000*/ 	.byte	0x04, 0x2f
        /*0002*/ 	.short	(.L_3 - .L_2)
	.align		4
.L_2:
        /*0004*/ 	.word	index@(triton_poi_fused_add_div_pow_sum_0)
        /*0008*/ 	.word	0x00000013


	//----- nvinfo : EIATTR_MIN_STACK_SIZE
	.align		4
.L_3:
        /*000c*/ 	.byte	0x04, 0x12
        /*000e*/ 	.short	(.L_5 - .L_4)
	.align		4
.L_4:
        /*0010*/ 	.word	index@(triton_poi_fused_add_div_pow_sum_0)
        /*0014*/ 	.word	0x00000000


	//----- nvinfo : EIATTR_FRAME_SIZE
	.align		4
.L_5:
        /*0018*/ 	.byte	0x04, 0x11
        /*001a*/ 	.short	(.L_7 - .L_6)
	.align		4
.L_6:
        /*001c*/ 	.word	index@(triton_poi_fused_add_div_pow_sum_0)
        /*0020*/ 	.word	0x00000000


	//----- nvinfo : EIATTR_MIN_STACK_SIZE
	.align		4
.L_7:
        /*0024*/ 	.byte	0x04, 0x12
        /*0026*/ 	.short	(.L_9 - .L_8)
	.align		4
.L_8:
        /*0028*/ 	.word	index@(triton_poi_fused_add_div_pow_sum_0)
        /*002c*/ 	.word	0x00000000
.L_9:


//--------------------- .nv.info.triton_poi_fused_add_div_pow_sum_0 --------------------------
	.section	.nv.info.triton_poi_fused_add_div_pow_sum_0,"",@"SHT_CUDA_INFO"
	.sectionflags	@""
	.align	4


	//----- nvinfo : EIATTR_CUDA_API_VERSION
	.align		4
        /*0000*/ 	.byte	0x04, 0x37
        /*0002*/ 	.short	(.L_11 - .L_10)
.L_10:
        /*0004*/ 	.word	0x0000007c


	//----- nvinfo : EIATTR_KPARAM_INFO
	.align		4
.L_11:
        /*0008*/ 	.byte	0x04, 0x17
        /*000a*/ 	.short	(.L_13 - .L_12)
.L_12:
        /*000c*/ 	.word	0x00000000
        /*0010*/ 	.short	0x0002
        /*0012*/ 	.short	0x0010
        /*0014*/ 	.byte	0x00, 0xf0, 0x11, 0x00


	//----- nvinfo : EIATTR_KPARAM_INFO
	.align		4
.L_13:
        /*0018*/ 	.byte	0x04, 0x17
        /*001a*/ 	.short	(.L_15 - .L_14)
.L_14:
        /*001c*/ 	.word	0x00000000
        /*0020*/ 	.short	0x0001
        /*0022*/ 	.short	0x0008
        /*0024*/ 	.byte	0x00, 0xf4, 0x21, 0x00


	//----- nvinfo : EIATTR_KPARAM_INFO
	.align		4
.L_15:
        /*0028*/ 	.byte	0x04, 0x17
        /*002a*/ 	.short	(.L_17 - .L_16)
.L_16:
        /*002c*/ 	.word	0x00000000
        /*0030*/ 	.short	0x0000
        /*0032*/ 	.short	0x0000
        /*0034*/ 	.byte	0x00, 0xf4, 0x21, 0x00


	//----- nvinfo : EIATTR_SPARSE_MMA_MASK
	.align		4
.L_17:
        /*0038*/ 	.byte	0x03, 0x50
        /*003a*/ 	.short	0x0000


	//----- nvinfo : EIATTR_MAXREG_COUNT
	.align		4
        /*003c*/ 	.byte	0x03, 0x1b
        /*003e*/ 	.short	0x00ff


	//----- nvinfo : EIATTR_EXIT_INSTR_OFFSETS
	.align		4
        /*0040*/ 	.byte	0x04, 0x1c
        /*0042*/ 	.short	(.L_19 - .L_18)


	//   ....[0]....
.L_18:
        /*0044*/ 	.word	0x000002e0


	//   ....[1]....
        /*0048*/ 	.word	0x00000300


	//----- nvinfo : EIATTR_REQNTID
	.align		4
.L_19:
        /*004c*/ 	.byte	0x04, 0x10
        /*004e*/ 	.short	(.L_21 - .L_20)
.L_20:
        /*0050*/ 	.word	0x00000080
        /*0054*/ 	.word	0x00000001
        /*0058*/ 	.word	0x00000001


	//----- nvinfo : EIATTR_CBANK_PARAM_SIZE
	.align		4
.L_21:
        /*005c*/ 	.byte	0x03, 0x19
        /*005e*/ 	.short	0x0014


	//----- nvinfo : EIATTR_PARAM_CBANK
	.align		4
        /*0060*/ 	.byte	0x04, 0x0a
        /*0062*/ 	.short	(.L_23 - .L_22)
	.align		4
.L_22:
        /*0064*/ 	.word	index@(.nv.constant0.triton_poi_fused_add_div_pow_sum_0)
        /*0068*/ 	.short	0x0210
        /*006a*/ 	.short	0x0014


	//----- nvinfo : EIATTR_SW_WAR
	.align		4
.L_23:
        /*006c*/ 	.byte	0x04, 0x36
        /*006e*/ 	.short	(.L_25 - .L_24)
.L_24:
        /*0070*/ 	.word	0x00000008
.L_25:


//--------------------- .nv.callgraph             --------------------------
	.section	.nv.callgraph,"",@"SHT_CUDA_CALLGRAPH"
	.align	4
	.sectionentsize	8
	.align		4
        /*0000*/ 	.word	0x00000000
	.align		4
        /*0004*/ 	.word	0xffffffff
	.align		4
        /*0008*/ 	.word	0x00000000
	.align		4
        /*000c*/ 	.word	0xfffffffe
	.align		4
        /*0010*/ 	.word	0x00000000
	.align		4
        /*0014*/ 	.word	0xfffffffd
	.align		4
        /*0018*/ 	.word	0x00000000
	.align		4
        /*001c*/ 	.word	0xfffffffc


//--------------------- .nv.constant4             --------------------------
	.section	.nv.constant4,"a",@progbits
	.align	8
	.align		8
.nv.constant4:
        /*0000*/ 	.dword	_$_str
	.align		8
        /*0008*/ 	.dword	_$_str_$_2


//--------------------- .text.triton_poi_fused_add_div_pow_sum_0 --------------------------
	.section	.text.triton_poi_fused_add_div_pow_sum_0,"ax",@progbits
	.align	128
        .global         triton_poi_fused_add_div_pow_sum_0
        .type           triton_poi_fused_add_div_pow_sum_0,@function
        .size           triton_poi_fused_add_div_pow_sum_0,(.L_x_1 - triton_poi_fused_add_div_pow_sum_0)
        .other          triton_poi_fused_add_div_pow_sum_0,@"STO_CUDA_ENTRY STV_DEFAULT"
triton_poi_fused_add_div_pow_sum_0:
.text.triton_poi_fused_add_div_pow_sum_0:
[----:B------:R-:W0:Y:S02]  /*0000*/  LDC R1, c[0x0][0x28] ;  /* 0x00000a00ff017b82 */ /* 0x000e240000000800 */
[----:B------:R-:W1:Y:S01]  /*0010*/  S2R R5, SR_TID.X ;  /* 0x0000000000057919 */ /* 0x000e620000002100 */
[----:B------:R-:W2:Y:S01]  /*0020*/  LDC.64 R2, c[0x0][0x210] ;  /* 0x00008400ff027b82 */ /* 0x000ea20000000a00 */
[----:B------:R-:W-:Y:S01]  /*0030*/  ULDC.64 UR4, c[0x0][0x208] ;  /* 0x0000820000047ab9 */ /* 0x000fe20000000a00 */
[----:B------:R-:W3:Y:S01]  /*0040*/  S2R R0, SR_CTAID.X ;  /* 0x0000000000007919 */ /* 0x000ee20000002500 */
[----:B-1----:R-:W-:Y:S02]  /*0050*/  LOP3.LUT R5, R5, 0x7f, RZ, 0xc0, !PT ;  /* 0x0000007f05057812 */ /* 0x002fe400078ec0ff */
[----:B---3--:R-:W-:Y:S02]  /*0060*/  SHF.R.S32.HI R4, RZ, 0x18, R0 ;  /* 0x00000018ff047819 */ /* 0x008fe40000011400 */
[----:B------:R-:W-:Y:S02]  /*0070*/  LEA R5, R0, R5, 0x7 ;  /* 0x0000000500057211 */ /* 0x000fe400078e38ff */
[----:B------:R-:W-:-:S02]  /*0080*/  SGXT R0, R4, 0x1 ;  /* 0x000000010400781a */ /* 0x000fc40000000200 */
[----:B------:R-:W-:Y:S02]  /*0090*/  ISETP.GE.AND P1, PT, R5, 0x100, PT ;  /* 0x000001000500780c */ /* 0x000fe40003f26270 */
[CC--:B------:R-:W-:Y:S02]  /*00a0*/  LEA.HI R4, R0.reuse, R5.reuse, RZ, 0x4 ;  /* 0x0000000500047211 */ /* 0x0c0fe400078f20ff */
[----:B------:R-:W-:Y:S02]  /*00b0*/  LEA.HI R0, R0, R5, RZ, 0x6 ;  /* 0x0000000500007211 */ /* 0x000fe400078f30ff */
[----:B------:R-:W-:Y:S02]  /*00c0*/  LOP3.LUT R4, R4, 0xfffffff0, RZ, 0xc0, !PT ;  /* 0xfffffff004047812 */ /* 0x000fe400078ec0ff */
[----:B------:R-:W-:-:S04]  /*00d0*/  LOP3.LUT R0, R0, 0xffffffc0, RZ, 0xc0, !PT ;  /* 0xffffffc000007812 */ /* 0x000fc800078ec0ff */
[----:B------:R-:W-:Y:S01]  /*00e0*/  IADD3 R11, R0, R5, -R4 ;  /* 0x00000005000b7210 */ /* 0x000fe20007ffe804 */
[----:B------:R-:W-:Y:S01]  /*00f0*/  HFMA2.MMA R4, -RZ, RZ, 0, 0 ;  /* 0x00000000ff047435 */ /* 0x000fe200000001ff */
[----:B------:R-:W-:Y:S02]  /*0100*/  IMAD.MOV.U32 R0, RZ, RZ, RZ ;  /* 0x000000ffff007224 */ /* 0x000fe400078e00ff */
[----:B------:R-:W-:Y:S01]  /*0110*/  IADD3 R9, R11, 0x10, RZ ;  /* 0x000000100b097810 */ /* 0x000fe20007ffe0ff */
[----:B--2---:R-:W-:Y:S01]  /*0120*/  IMAD.WIDE R6, R11, 0x4, R2 ;  /* 0x000000040b067825 */ /* 0x004fe200078e0202 */
[----:B------:R-:W-:-:S03]  /*0130*/  IADD3 R13, R11, 0x20, RZ ;  /* 0x000000200b0d7810 */ /* 0x000fc60007ffe0ff */
[----:B------:R-:W-:Y:S01]  /*0140*/  IMAD.WIDE R8, R9, 0x4, R2 ;  /* 0x0000000409087825 */ /* 0x000fe200078e0202 */
[----:B------:R-:W-:Y:S01]  /*0150*/  MOV R14, RZ ;  /* 0x000000ff000e7202 */ /* 0x000fe20000000f00 */
[----:B------:R-:W-:Y:S01]  /*0160*/  HFMA2.MMA R16, -RZ, RZ, 0, 0 ;  /* 0x00000000ff107435 */ /* 0x000fe200000001ff */
[----:B------:R1:W2:Y:S01]  /*0170*/  @!P1 LDG.E.EL R0, desc[UR4][R6.64] ;  /* 0x0000000406009981 */ /* 0x0002a2000c2e1900 */
[----:B------:R-:W-:-:S03]  /*0180*/  VIADD R15, R11, 0x30 ;  /* 0x000000300b0f7836 */ /* 0x000fc60000000000 */
[----:B------:R-:W3:Y:S01]  /*0190*/  @!P1 LDG.E.EL R4, desc[UR4][R8.64] ;  /* 0x0000000408049981 */ /* 0x000ee2000c2e1900 */
[----:B------:R-:W-:-:S04]  /*01a0*/  IMAD.WIDE R10, R13, 0x4, R2 ;  /* 0x000000040d0a7825 */ /* 0x000fc800078e0202 */
[--C-:B------:R-:W-:Y:S01]  /*01b0*/  IMAD.WIDE R12, R15, 0x4, R2.reuse ;  /* 0x000000040f0c7825 */ /* 0x100fe200078e0202 */
[----:B------:R-:W4:Y:S01]  /*01c0*/  @!P1 LDG.E.EL R14, desc[UR4][R10.64] ;  /* 0x000000040a0e9981 */ /* 0x000f22000c2e1900 */
[----:B-1----:R-:W1:Y:S03]  /*01d0*/  LDC.64 R6, c[0x0][0x218] ;  /* 0x00008600ff067b82 */ /* 0x002e660000000a00 */
[----:B------:R-:W5:Y:S01]  /*01e0*/  @!P1 LDG.E.EL R16, desc[UR4][R12.64] ;  /* 0x000000040c109981 */ /* 0x000f62000c2e1900 */
[----:B------:R-:W-:Y:S01]  /*01f0*/  MOV R15, RZ ;  /* 0x000000ff000f7202 */ /* 0x000fe20000000f00 */
[----:B------:R-:W-:-:S05]  /*0200*/  IMAD.WIDE R2, R5, 0x4, R2 ;  /* 0x0000000405027825 */ /* 0x000fca00078e0202 */
[----:B------:R1:W5:Y:S02]  /*0210*/  @!P1 LDG.E R15, desc[UR4][R2.64] ;  /* 0x00000004020f9981 */ /* 0x000364000c1e1900 */
[----:B-1----:R-:W-:-:S04]  /*0220*/  IMAD.WIDE R2, R5, 0x4, R6 ;  /* 0x0000000405027825 */ /* 0x002fc800078e0206 */
[----:B---3--:R-:W-:-:S04]  /*0230*/  FMUL R9, R4, R4 ;  /* 0x0000000404097220 */ /* 0x008fc80000400000 */
[----:B--2---:R-:W-:-:S04]  /*0240*/  FFMA R9, R0, R0, R9 ;  /* 0x0000000000097223 */ /* 0x004fc80000000009 */
[----:B----4-:R-:W-:-:S04]  /*0250*/  FFMA R9, R14, R14, R9 ;  /* 0x0000000e0e097223 */ /* 0x010fc80000000009 */
[----:B-----5:R-:W-:-:S06]  /*0260*/  FFMA R9, R16, R16, R9 ;  /* 0x0000001010097223 */ /* 0x020fcc0000000009 */
[----:B------:R-:W1:Y:S02]  /*0270*/  MUFU.SQRT R9, R9 ;  /* 0x0000000900097308 */ /* 0x000e640000002000 */
[----:B-1----:R-:W-:-:S05]  /*0280*/  FADD R0, R9, 1.0000000116860974231e-07 ;  /* 0x33d6bf9509007421 */ /* 0x002fca0000000000 */
[----:B------:R-:W-:-:S13]  /*0290*/  FSETP.GT.AND P0, PT, R0, 8.50705917302346158658e+37, PT ;  /* 0x7e8000000000780b */ /* 0x000fda0003f04000 */
[----:B------:R-:W-:-:S06]  /*02a0*/  @P0 FMUL R0, R0, 0.25 ;  /* 0x3e80000000000820 */ /* 0x000fcc0000400000 */
[----:B------:R-:W1:Y:S01]  /*02b0*/  MUFU.RCP R0, R0 ;  /* 0x0000000000007308 */ /* 0x000e620000001000 */
[----:B------:R-:W-:-:S04]  /*02c0*/  @P0 FMUL R15, R15, 0.25 ;  /* 0x3e8000000f0f0820 */ /* 0x000fc80000400000 */
[----:B-1----:R-:W-:Y:S01]  /*02d0*/  FMUL R15, R0, R15 ;  /* 0x0000000f000f7220 */ /* 0x002fe20000400000 */
[----:B------:R-:W-:Y:S06]  /*02e0*/  @P1 EXIT ;  /* 0x000000000000194d */ /* 0x000fec0003800000 */
[----:B------:R-:W-:Y:S01]  /*02f0*/  STG.E desc[UR4][R2.64], R15 ;  /* 0x0000000f02007986 */ /* 0x000fe2000c101904 */
[----:B------:R-:W-:Y:S05]  /*0300*/  EXIT ;  /* 0x000000000000794d */ /* 0x000fea0003800000 */
.L_x_0:
[----:B------:R-:W-:-:S00]  /*0310*/  BRA `(.L_x_0) ;  /* 0xfffffffc00fc7947 */ /* 0x000fc0000383ffff */
[----:B------:R-:W-:-:S00]  /*0320*/  NOP ;  /* 0x0000000000007918 */ /* 0x000fc00000000000 */
        /* <DEDUP_REMOVED lines=13> */
.L_x_1:


//--------------------- .nv.global.init           --------------------------
	.section	.nv.global.init,"aw",@progbits
.nv.global.init:
	.type		_$_str,@object
	.size		_$_str,(_$_str_$_2 - _$_str)
_$_str:
        /*0000*/ 	.byte	0x5f, 0x5f, 0x43, 0x55, 0x44, 0x41, 0x5f, 0x46, 0x54, 0x5a, 0x00
	.type		_$_str_$_2,@object
	.size		_$_str_$_2,(.L_1 - _$_str_$_2)
_$_str_$_2:
        /*000b*/ 	.byte	0x5f, 0x5f, 0x43, 0x55, 0x44, 0x41, 0x5f, 0x50, 0x52, 0x45, 0x43, 0x5f, 0x53, 0x51, 0x52, 0x54
        /*001b*/ 	.byte	0x00
.L_1:


//--------------------- .nv.constant0.triton_poi_fused_add_div_pow_sum_0 --------------------------
	.section	.nv.constant0.triton_poi_fused_add_div_pow_sum_0,"a",@progbits
	.sectionflags	@""
	.align	4
.nv.constant0.triton_poi_fused_add_div_pow_sum_0:
	.zero		548
